//
// Generated by NVIDIA NVVM Compiler
//
// Compiler Build ID: CL-36424714
// Cuda compilation tools, release 13.0, V13.0.88
// Based on NVVM 20.0.0
//

.version 9.0
.target sm_100
.address_size 64

	// .globl	_Z18array_split_singleI6__halfEvPKfPT_S4_j

.visible .entry _Z18array_split_singleI6__halfEvPKfPT_S4_j(
	.param .u64 .ptr .align 1 _Z18array_split_singleI6__halfEvPKfPT_S4_j_param_0,
	.param .u64 .ptr .align 1 _Z18array_split_singleI6__halfEvPKfPT_S4_j_param_1,
	.param .u64 .ptr .align 1 _Z18array_split_singleI6__halfEvPKfPT_S4_j_param_2,
	.param .u32 _Z18array_split_singleI6__halfEvPKfPT_S4_j_param_3
)
{
	.reg .pred 	%p<2>;
	.reg .b16 	%rs<4>;
	.reg .b32 	%r<6>;
	.reg .b32 	%f<5>;
	.reg .b64 	%rd<12>;

	ld.param.u64 	%rd1, [_Z18array_split_singleI6__halfEvPKfPT_S4_j_param_0];
	ld.param.u64 	%rd2, [_Z18array_split_singleI6__halfEvPKfPT_S4_j_param_1];
	ld.param.u64 	%rd3, [_Z18array_split_singleI6__halfEvPKfPT_S4_j_param_2];
	ld.param.u32 	%r2, [_Z18array_split_singleI6__halfEvPKfPT_S4_j_param_3];
	mov.u32 	%r3, %ctaid.x;
	mov.u32 	%r4, %ntid.x;
	mov.u32 	%r5, %tid.x;
	mad.lo.s32 	%r1, %r3, %r4, %r5;
	setp.ge.u32 	%p1, %r1, %r2;
	@%p1 bra 	$L__BB0_2;
	cvta.to.global.u64 	%rd4, %rd1;
	cvta.to.global.u64 	%rd5, %rd2;
	cvta.to.global.u64 	%rd6, %rd3;
	mul.wide.u32 	%rd7, %r1, 4;
	add.s64 	%rd8, %rd4, %rd7;
	ld.global.f32 	%f1, [%rd8];
	// begin inline asm
	{  cvt.rn.f16.f32 %rs1, %f1;}

	// end inline asm
	// begin inline asm
	{  cvt.f32.f16 %f2, %rs1;}

	// end inline asm
	sub.f32 	%f4, %f1, %f2;
	mul.f32 	%f3, %f4, 0f44800000;
	// begin inline asm
	{  cvt.rn.f16.f32 %rs3, %f3;}

	// end inline asm
	mul.wide.u32 	%rd9, %r1, 2;
	add.s64 	%rd10, %rd5, %rd9;
	st.global.u16 	[%rd10], %rs1;
	add.s64 	%rd11, %rd6, %rd9;
	st.global.u16 	[%rd11], %rs3;
$L__BB0_2:
	ret;

}


// ===== COMPILED SASS (sm_100) =====

	.target	sm_100

	.elftype	@"ET_EXEC"


//--------------------- .note.nv.tkinfo           --------------------------
	.section	.note.nv.tkinfo,"",@"SHT_NOTE"
	.sectionflags	@"SHF_NOTE_NV_TKINFO"
	.tkinfo
        /*0018*/ 	.word	0x00000002
        /*0030*/ 	.string	""
        /*0030*/ 	.string	"ptxas"
        /*0030*/ 	.string	"Cuda compilation tools, release 13.0, V13.0.88"
        /*0030*/ 	.string	"Build cuda_13.0.r13.0/compiler.36424714_0"
        /*0030*/ 	.string	"-arch sm_100 -m 64 "



//--------------------- .note.nv.cuinfo           --------------------------
	.section	.note.nv.cuinfo,"",@"SHT_NOTE"
	.sectionflags	@"SHF_NOTE_NV_CUINFO"
        /*0018*/ 	.short	0x0002
        /*001a*/ 	.short	0x0064
        /*001c*/ 	.short	0x0082
	.zero		2


//--------------------- .nv.info                  --------------------------
	.section	.nv.info,"",@"SHT_CUDA_INFO"
	.align	4


	//----- nvinfo : EIATTR_REGCOUNT
	.align		4
        /*0000*/ 	.byte	0x04, 0x2f
        /*0002*/ 	.short	(.L_1 - .L_0)
	.align		4
.L_0:
        /*0004*/ 	.word	index@(_Z18array_split_singleI6__halfEvPKfPT_S4_j)
        /*0008*/ 	.word	0x0000000e


	//----- nvinfo : EIATTR_FRAME_SIZE
	.align		4
.L_1:
        /*000c*/ 	.byte	0x04, 0x11
        /*000e*/ 	.short	(.L_3 - .L_2)
	.align		4
.L_2:
        /*0010*/ 	.word	index@(_Z18array_split_singleI6__halfEvPKfPT_S4_j)
        /*0014*/ 	.word	0x00000000


	//----- nvinfo : EIATTR_MIN_STACK_SIZE
	.align		4
.L_3:
        /*0018*/ 	.byte	0x04, 0x12
        /*001a*/ 	.short	(.L_5 - .L_4)
	.align		4
.L_4:
        /*001c*/ 	.word	index@(_Z18array_split_singleI6__halfEvPKfPT_S4_j)
        /*0020*/ 	.word	0x00000000
.L_5:


//--------------------- .nv.compat                --------------------------
	.section	.nv.compat,"",@"SHT_CUDA_COMPAT_INFO"
	.align	4
        /*0000*/ 	.byte	0x02, 0x09, 0x00, 0x00, 0x02, 0x02, 0x01, 0x00, 0x02, 0x05, 0x05, 0x00, 0x03, 0x07, 0x01, 0x01
        /*0010*/ 	.byte	0x02, 0x03, 0x00, 0x00, 0x02, 0x06, 0x01, 0x00, 0x04, 0x0b, 0x08, 0x00, 0x09, 0x00, 0x00, 0x00
        /*0020*/ 	.byte	0x00, 0x00, 0x00, 0x00


//--------------------- .nv.info._Z18array_split_singleI6__halfEvPKfPT_S4_j --------------------------
	.section	.nv.info._Z18array_split_singleI6__halfEvPKfPT_S4_j,"",@"SHT_CUDA_INFO"
	.sectionflags	@""
	.align	4


	//----- nvinfo : EIATTR_CUDA_API_VERSION
	.align		4
        /*0000*/ 	.byte	0x04, 0x37
        /*0002*/ 	.short	(.L_7 - .L_6)
.L_6:
        /*0004*/ 	.word	0x00000082


	//----- nvinfo : EIATTR_KPARAM_INFO
	.align		4
.L_7:
        /*0008*/ 	.byte	0x04, 0x17
        /*000a*/ 	.short	(.L_9 - .L_8)
.L_8:
        /*000c*/ 	.word	0x00000000
        /*0010*/ 	.short	0x0003
        /*0012*/ 	.short	0x0018
        /*0014*/ 	.byte	0x00, 0xf0, 0x11, 0x00


	//----- nvinfo : EIATTR_KPARAM_INFO
	.align		4
.L_9:
        /*0018*/ 	.byte	0x04, 0x17
        /*001a*/ 	.short	(.L_11 - .L_10)
.L_10:
        /*001c*/ 	.word	0x00000000
        /*0020*/ 	.short	0x0002
        /*0022*/ 	.short	0x0010
        /*0024*/ 	.byte	0x00, 0xf5, 0x21, 0x00


	//----- nvinfo : EIATTR_KPARAM_INFO
	.align		4
.L_11:
        /*0028*/ 	.byte	0x04, 0x17
        /*002a*/ 	.short	(.L_13 - .L_12)
.L_12:
        /*002c*/ 	.word	0x00000000
        /*0030*/ 	.short	0x0001
        /*0032*/ 	.short	0x0008
        /*0034*/ 	.byte	0x00, 0xf5, 0x21, 0x00


	//----- nvinfo : EIATTR_KPARAM_INFO
	.align		4
.L_13:
        /*0038*/ 	.byte	0x04, 0x17
        /*003a*/ 	.short	(.L_15 - .L_14)
.L_14:
        /*003c*/ 	.word	0x00000000
        /*0040*/ 	.short	0x0000
        /*0042*/ 	.short	0x0000
        /*0044*/ 	.byte	0x00, 0xf5, 0x21, 0x00


	//----- nvinfo : EIATTR_SPARSE_MMA_MASK
	.align		4
.L_15:
        /*0048*/ 	.byte	0x03, 0x50
        /*004a*/ 	.short	0x0000


	//----- nvinfo : EIATTR_MAXREG_COUNT
	.align		4
        /*004c*/ 	.byte	0x03, 0x1b
        /*004e*/ 	.short	0x00ff


	//----- nvinfo : EIATTR_MERCURY_ISA_VERSION
	.align		4
        /*0050*/ 	.byte	0x03, 0x5f
        /*0052*/ 	.short	0x0101


	//----- nvinfo : EIATTR_VRC_CTA_INIT_COUNT
	.align		4
        /*0054*/ 	.byte	0x02, 0x4a
	.zero		1
	.zero		1


	//----- nvinfo : EIATTR_EXIT_INSTR_OFFSETS
	.align		4
        /*0058*/ 	.byte	0x04, 0x1c
        /*005a*/ 	.short	(.L_17 - .L_16)


	//   ....[0]....
.L_16:
        /*005c*/ 	.word	0x00000070


	//   ....[1]....
        /*0060*/ 	.word	0x00000170


	//----- nvinfo : EIATTR_CBANK_PARAM_SIZE
	.align		4
.L_17:
        /*0064*/ 	.byte	0x03, 0x19
        /*0066*/ 	.short	0x001c


	//----- nvinfo : EIATTR_PARAM_CBANK
	.align		4
        /*0068*/ 	.byte	0x04, 0x0a
        /*006a*/ 	.short	(.L_19 - .L_18)
	.align		4
.L_18:
        /*006c*/ 	.word	index@(.nv.constant0._Z18array_split_singleI6__halfEvPKfPT_S4_j)
        /*0070*/ 	.short	0x0380
        /*0072*/ 	.short	0x001c


	//----- nvinfo : EIATTR_SW_WAR
	.align		4
.L_19:
        /*0074*/ 	.byte	0x04, 0x36
        /*0076*/ 	.short	(.L_21 - .L_20)
.L_20:
        /*0078*/ 	.word	0x00000008
.L_21:


//--------------------- .nv.callgraph             --------------------------
	.section	.nv.callgraph,"",@"SHT_CUDA_CALLGRAPH"
	.align	4
	.sectionentsize	8
	.align		4
        /*0000*/ 	.word	0x00000000
	.align		4
        /*0004*/ 	.word	0xffffffff
	.align		4
        /*0008*/ 	.word	0x00000000
	.align		4
        /*000c*/ 	.word	0xfffffffe
	.align		4
        /*0010*/ 	.word	0x00000000
	.align		4
        /*0014*/ 	.word	0xfffffffd
	.align		4
        /*0018*/ 	.word	0x00000000
	.align		4
        /*001c*/ 	.word	0xfffffffc


//--------------------- .text._Z18array_split_singleI6__halfEvPKfPT_S4_j --------------------------
	.section	.text._Z18array_split_singleI6__halfEvPKfPT_S4_j,"ax",@progbits
	.align	128
        .global         _Z18array_split_singleI6__halfEvPKfPT_S4_j
        .type           _Z18array_split_singleI6__halfEvPKfPT_S4_j,@function
        .size           _Z18array_split_singleI6__halfEvPKfPT_S4_j,(.L_x_1 - _Z18array_split_singleI6__halfEvPKfPT_S4_j)
        .other          _Z18array_split_singleI6__halfEvPKfPT_S4_j,@"STO_CUDA_ENTRY STV_DEFAULT"
_Z18array_split_singleI6__halfEvPKfPT_S4_j:
.text._Z18array_split_singleI6__halfEvPKfPT_S4_j:
[----:B------:R-:W-:Y:S01]  /*0000*/  LDC R1, c[0x0][0x37c] ;  /* 0x0000df00ff017b82 */ /* 0x000fe20000000800 */
[----:B------:R-:W0:Y:S07]  /*0010*/  S2R R0, SR_TID.X ;  /* 0x0000000000007919 */ /* 0x000e2e0000002100 */
[----:B------:R-:W0:Y:S01]  /*0020*/  S2UR UR4, SR_CTAID.X ;  /* 0x00000000000479c3 */ /* 0x000e220000002500 */
[----:B------:R-:W1:Y:S07]  /*0030*/  LDCU UR5, c[0x0][0x398] ;  /* 0x00007300ff0577ac */ /* 0x000e6e0008000800 */
[----:B------:R-:W0:Y:S02]  /*0040*/  LDC R9, c[0x0][0x360] ;  /* 0x0000d800ff097b82 */ /* 0x000e240000000800 */
[----:B0-----:R-:W-:-:S05]  /*0050*/  IMAD R9, R9, UR4, R0 ;  /* 0x0000000409097c24 */ /* 0x001fca000f8e0200 */
[----:B-1----:R-:W-:-:S13]  /*0060*/  ISETP.GE.U32.AND P0, PT, R9, UR5, PT ;  /* 0x0000000509007c0c */ /* 0x002fda000bf06070 */
[----:B------:R-:W-:Y:S05]  /*0070*/  @P0 EXIT ;  /* 0x000000000000094d */ /* 0x000fea0003800000 */
[----:B------:R-:W0:Y:S01]  /*0080*/  LDC.64 R2, c[0x0][0x380] ;  /* 0x0000e000ff027b82 */ /* 0x000e220000000a00 */
[----:B------:R-:W1:Y:S07]  /*0090*/  LDCU.64 UR4, c[0x0][0x358] ;  /* 0x00006b00ff0477ac */ /* 0x000e6e0008000a00 */
[----:B------:R-:W2:Y:S08]  /*00a0*/  LDC.64 R4, c[0x0][0x388] ;  /* 0x0000e200ff047b82 */ /* 0x000eb00000000a00 */
[----:B------:R-:W3:Y:S01]  /*00b0*/  LDC.64 R6, c[0x0][0x390] ;  /* 0x0000e400ff067b82 */ /* 0x000ee20000000a00 */
[----:B0-----:R-:W-:-:S06]  /*00c0*/  IMAD.WIDE.U32 R2, R9, 0x4, R2 ;  /* 0x0000000409027825 */ /* 0x001fcc00078e0002 */
[----:B-1----:R-:W4:Y:S01]  /*00d0*/  LDG.E R2, desc[UR4][R2.64] ;  /* 0x0000000402027981 */ /* 0x002f22000c1e1900 */
[----:B--2---:R-:W-:-:S04]  /*00e0*/  IMAD.WIDE.U32 R4, R9, 0x2, R4 ;  /* 0x0000000209047825 */ /* 0x004fc800078e0004 */
[----:B---3--:R-:W-:Y:S01]  /*00f0*/  IMAD.WIDE.U32 R6, R9, 0x2, R6 ;  /* 0x0000000209067825 */ /* 0x008fe200078e0006 */
[----:B----4-:R-:W-:-:S05]  /*0100*/  F2FP.F16.F32.PACK_AB R0, RZ, R2 ;  /* 0x00000002ff00723e */ /* 0x010fca00000000ff */
[----:B------:R-:W-:Y:S01]  /*0110*/  HADD2.F32 R11, -RZ, R0.H0_H0 ;  /* 0x20000000ff0b7230 */ /* 0x000fe20000004100 */
[----:B------:R-:W-:Y:S04]  /*0120*/  STG.E.U16 desc[UR4][R4.64], R0 ;  /* 0x0000000004007986 */ /* 0x000fe8000c101504 */
[----:B------:R-:W-:-:S04]  /*0130*/  FADD R11, R2, -R11 ;  /* 0x8000000b020b7221 */ /* 0x000fc80000000000 */
[----:B------:R-:W-:-:S05]  /*0140*/  FMUL R11, R11, 1024 ;  /* 0x448000000b0b7820 */ /* 0x000fca0000400000 */
[----:B------:R-:W-:-:S05]  /*0150*/  F2FP.F16.F32.PACK_AB R11, RZ, R11 ;  /* 0x0000000bff0b723e */ /* 0x000fca00000000ff */
[----:B------:R-:W-:Y:S01]  /*0160*/  STG.E.U16 desc[UR4][R6.64], R11 ;  /* 0x0000000b06007986 */ /* 0x000fe2000c101504 */
[----:B------:R-:W-:Y:S05]  /*0170*/  EXIT ;  /* 0x000000000000794d */ /* 0x000fea0003800000 */
.L_x_0:
[----:B------:R-:W-:-:S00]  /*0180*/  BRA `(.L_x_0) ;  /* 0xfffffffc00fc7947 */ /* 0x000fc0000383ffff */
[----:B------:R-:W-:-:S00]  /*0190*/  NOP ;  /* 0x0000000000007918 */ /* 0x000fc00000000000 */
        /* <DEDUP_REMOVED lines=14> */
.L_x_1:


//--------------------- .nv.shared.reserved.0     --------------------------
	.section	.nv.shared.reserved.0,"aw",@nobits
	.weak		__nv_reservedSMEM_offset_0_alias
	.size		__nv_reservedSMEM_offset_0_alias, 0, 64
	.other		__nv_reservedSMEM_offset_0_alias,@"STO_CUDA_RESERVED_SHARED STV_DEFAULT"
__nv_reservedSMEM_offset_0_alias:
	.zero		0
	.zero		64


//--------------------- .nv.constant0._Z18array_split_singleI6__halfEvPKfPT_S4_j --------------------------
	.section	.nv.constant0._Z18array_split_singleI6__halfEvPKfPT_S4_j,"a",@progbits
	.sectionflags	@""
	.align	4
.nv.constant0._Z18array_split_singleI6__halfEvPKfPT_S4_j:
	.zero		924


//--------------------- SYMBOLS --------------------------

	.type		.nv.reservedSmem.offset0,@object
	.size		.nv.reservedSmem.offset0,0x4
